//
// Generated by NVIDIA NVVM Compiler
//
// Compiler Build ID: CL-36424714
// Cuda compilation tools, release 13.0, V13.0.88
// Based on NVVM 20.0.0
//

.version 9.0
.target sm_100
.address_size 64

	// .globl	_Z9block_sumv
.extern .func  (.param .b32 func_retval0) vprintf
(
	.param .b64 vprintf_param_0,
	.param .b64 vprintf_param_1
)
;
// _ZZ9block_sumvE7storage has been demoted
.global .align 1 .b8 _ZN34_INTERNAL_90970d22_4_k_cu_e2c0e2094cuda3std3__45__cpo5beginE[1];
.global .align 1 .b8 _ZN34_INTERNAL_90970d22_4_k_cu_e2c0e2094cuda3std3__45__cpo3endE[1];
.global .align 1 .b8 _ZN34_INTERNAL_90970d22_4_k_cu_e2c0e2094cuda3std3__45__cpo6cbeginE[1];
.global .align 1 .b8 _ZN34_INTERNAL_90970d22_4_k_cu_e2c0e2094cuda3std3__45__cpo4cendE[1];
.global .align 1 .b8 _ZN34_INTERNAL_90970d22_4_k_cu_e2c0e2094cuda3std3__45__cpo6rbeginE[1];
.global .align 1 .b8 _ZN34_INTERNAL_90970d22_4_k_cu_e2c0e2094cuda3std3__45__cpo4rendE[1];
.global .align 1 .b8 _ZN34_INTERNAL_90970d22_4_k_cu_e2c0e2094cuda3std3__45__cpo7crbeginE[1];
.global .align 1 .b8 _ZN34_INTERNAL_90970d22_4_k_cu_e2c0e2094cuda3std3__45__cpo5crendE[1];
.global .align 1 .b8 _ZN34_INTERNAL_90970d22_4_k_cu_e2c0e2094cuda3std3__436_GLOBAL__N__90970d22_4_k_cu_e2c0e2096ignoreE[1];
.global .align 1 .b8 _ZN34_INTERNAL_90970d22_4_k_cu_e2c0e2094cuda3std3__419piecewise_constructE[1];
.global .align 1 .b8 _ZN34_INTERNAL_90970d22_4_k_cu_e2c0e2094cuda3std3__48in_placeE[1];
.global .align 1 .b8 _ZN34_INTERNAL_90970d22_4_k_cu_e2c0e2094cuda3std3__420unreachable_sentinelE[1];
.global .align 1 .b8 _ZN34_INTERNAL_90970d22_4_k_cu_e2c0e2094cuda3std6ranges3__45__cpo4swapE[1];
.global .align 1 .b8 _ZN34_INTERNAL_90970d22_4_k_cu_e2c0e2094cuda3std6ranges3__45__cpo9iter_moveE[1];
.global .align 1 .b8 _ZN34_INTERNAL_90970d22_4_k_cu_e2c0e2094cuda3std6ranges3__45__cpo5beginE[1];
.global .align 1 .b8 _ZN34_INTERNAL_90970d22_4_k_cu_e2c0e2094cuda3std6ranges3__45__cpo3endE[1];
.global .align 1 .b8 _ZN34_INTERNAL_90970d22_4_k_cu_e2c0e2094cuda3std6ranges3__45__cpo6cbeginE[1];
.global .align 1 .b8 _ZN34_INTERNAL_90970d22_4_k_cu_e2c0e2094cuda3std6ranges3__45__cpo4cendE[1];
.global .align 1 .b8 _ZN34_INTERNAL_90970d22_4_k_cu_e2c0e2094cuda3std6ranges3__45__cpo7advanceE[1];
.global .align 1 .b8 _ZN34_INTERNAL_90970d22_4_k_cu_e2c0e2094cuda3std6ranges3__45__cpo9iter_swapE[1];
.global .align 1 .b8 _ZN34_INTERNAL_90970d22_4_k_cu_e2c0e2094cuda3std6ranges3__45__cpo4nextE[1];
.global .align 1 .b8 _ZN34_INTERNAL_90970d22_4_k_cu_e2c0e2094cuda3std6ranges3__45__cpo4prevE[1];
.global .align 1 .b8 _ZN34_INTERNAL_90970d22_4_k_cu_e2c0e2094cuda3std6ranges3__45__cpo4dataE[1];
.global .align 1 .b8 _ZN34_INTERNAL_90970d22_4_k_cu_e2c0e2094cuda3std6ranges3__45__cpo5cdataE[1];
.global .align 1 .b8 _ZN34_INTERNAL_90970d22_4_k_cu_e2c0e2094cuda3std6ranges3__45__cpo4sizeE[1];
.global .align 1 .b8 _ZN34_INTERNAL_90970d22_4_k_cu_e2c0e2094cuda3std6ranges3__45__cpo5ssizeE[1];
.global .align 1 .b8 _ZN34_INTERNAL_90970d22_4_k_cu_e2c0e2094cuda3std6ranges3__45__cpo8distanceE[1];
.global .align 1 .b8 _ZN34_INTERNAL_90970d22_4_k_cu_e2c0e2096thrust24THRUST_300001_SM_1000_NS6system6detail10sequential3seqE[1];
.global .align 1 .b8 $str[16] = {98, 108, 111, 99, 107, 32, 115, 117, 109, 32, 61, 32, 37, 100, 10};

.visible .entry _Z9block_sumv()
{
	.local .align 8 .b8 	__local_depot0[8];
	.reg .b64 	%SP;
	.reg .b64 	%SPL;
	.reg .pred 	%p<3>;
	.reg .b32 	%r<17>;
	.reg .b64 	%rd<5>;
	// demoted variable
	.shared .align 4 .b8 _ZZ9block_sumvE7storage[24];
	mov.u64 	%SPL, __local_depot0;
	cvta.local.u64 	%SP, %SPL;
	mov.u32 	%r1, %tid.x;
	// begin inline asm
	mov.u32 %r3, %laneid;
	// end inline asm
	mov.b32 	%r4, -1;
	redux.sync.add.s32 %r2, %r1, %r4;
	setp.ne.s32 	%p1, %r3, 0;
	@%p1 bra 	$L__BB0_2;
	shr.u32 	%r5, %r1, 3;
	and.b32  	%r6, %r5, 124;
	mov.u32 	%r7, _ZZ9block_sumvE7storage;
	add.s32 	%r8, %r7, %r6;
	st.shared.u32 	[%r8+4], %r2;
$L__BB0_2:
	bar.sync 	0;
	setp.ne.s32 	%p2, %r1, 0;
	@%p2 bra 	$L__BB0_4;
	ld.shared.u32 	%r9, [_ZZ9block_sumvE7storage+8];
	add.s32 	%r10, %r9, %r2;
	ld.shared.u32 	%r11, [_ZZ9block_sumvE7storage+12];
	add.s32 	%r12, %r10, %r11;
	ld.shared.u32 	%r13, [_ZZ9block_sumvE7storage+16];
	add.s32 	%r14, %r12, %r13;
	add.u64 	%rd1, %SP, 0;
	add.u64 	%rd2, %SPL, 0;
	st.local.u32 	[%rd2], %r14;
	mov.u64 	%rd3, $str;
	cvta.global.u64 	%rd4, %rd3;
	{ // callseq 0, 0
	.param .b64 param0;
	st.param.b64 	[param0], %rd4;
	.param .b64 param1;
	st.param.b64 	[param1], %rd1;
	.param .b32 retval0;
	call.uni (retval0), 
	vprintf, 
	(
	param0, 
	param1
	);
	ld.param.b32 	%r15, [retval0];
	} // callseq 0
$L__BB0_4:
	ret;

}


// ===== COMPILED SASS (sm_100) =====

	.target	sm_100

	.elftype	@"ET_EXEC"


//--------------------- .note.nv.tkinfo           --------------------------
	.section	.note.nv.tkinfo,"",@"SHT_NOTE"
	.sectionflags	@"SHF_NOTE_NV_TKINFO"
	.tkinfo
        /*0018*/ 	.word	0x00000002
        /*0030*/ 	.string	""
        /*0030*/ 	.string	"ptxas"
        /*0030*/ 	.string	"Cuda compilation tools, release 13.0, V13.0.88"
        /*0030*/ 	.string	"Build cuda_13.0.r13.0/compiler.36424714_0"
        /*0030*/ 	.string	"-arch sm_100 -m 64 "



//--------------------- .note.nv.cuinfo           --------------------------
	.section	.note.nv.cuinfo,"",@"SHT_NOTE"
	.sectionflags	@"SHF_NOTE_NV_CUINFO"
        /*0018*/ 	.short	0x0002
        /*001a*/ 	.short	0x0064
        /*001c*/ 	.short	0x0082
	.zero		2


//--------------------- .nv.info                  --------------------------
	.section	.nv.info,"",@"SHT_CUDA_INFO"
	.align	4


	//----- nvinfo : EIATTR_REGCOUNT
	.align		4
        /*0000*/ 	.byte	0x04, 0x2f
        /*0002*/ 	.short	(.L_30 - .L_29)
	.align		4
.L_29:
        /*0004*/ 	.word	index@(_Z9block_sumv)
        /*0008*/ 	.word	0x00000018


	//----- nvinfo : EIATTR_FRAME_SIZE
	.align		4
.L_30:
        /*000c*/ 	.byte	0x04, 0x11
        /*000e*/ 	.short	(.L_32 - .L_31)
	.align		4
.L_31:
        /*0010*/ 	.word	index@(_Z9block_sumv)
        /*0014*/ 	.word	0x00000008


	//----- nvinfo : EIATTR_MIN_STACK_SIZE
	.align		4
.L_32:
        /*0018*/ 	.byte	0x04, 0x12
        /*001a*/ 	.short	(.L_34 - .L_33)
	.align		4
.L_33:
        /*001c*/ 	.word	index@(_Z9block_sumv)
        /*0020*/ 	.word	0x00000008
.L_34:


//--------------------- .nv.compat                --------------------------
	.section	.nv.compat,"",@"SHT_CUDA_COMPAT_INFO"
	.align	4
        /*0000*/ 	.byte	0x02, 0x09, 0x00, 0x00, 0x02, 0x02, 0x01, 0x00, 0x02, 0x05, 0x05, 0x00, 0x03, 0x07, 0x01, 0x01
        /*0010*/ 	.byte	0x02, 0x03, 0x00, 0x00, 0x02, 0x06, 0x01, 0x00, 0x04, 0x0b, 0x08, 0x00, 0x09, 0x00, 0x00, 0x00
        /*0020*/ 	.byte	0x00, 0x00, 0x00, 0x00


//--------------------- .nv.info._Z9block_sumv    --------------------------
	.section	.nv.info._Z9block_sumv,"",@"SHT_CUDA_INFO"
	.sectionflags	@""
	.align	4


	//----- nvinfo : EIATTR_CUDA_API_VERSION
	.align		4
        /*0000*/ 	.byte	0x04, 0x37
        /*0002*/ 	.short	(.L_36 - .L_35)
.L_35:
        /*0004*/ 	.word	0x00000082


	//----- nvinfo : EIATTR_SPARSE_MMA_MASK
	.align		4
.L_36:
        /*0008*/ 	.byte	0x03, 0x50
        /*000a*/ 	.short	0x0000


	//----- nvinfo : EIATTR_MAXREG_COUNT
	.align		4
        /*000c*/ 	.byte	0x03, 0x1b
        /*000e*/ 	.short	0x00ff


	//----- nvinfo : EIATTR_NUM_BARRIERS
	.align		4
        /*0010*/ 	.byte	0x02, 0x4c
        /*0012*/ 	.byte	0x01
	.zero		1


	//----- nvinfo : EIATTR_EXTERNS
	.align		4
        /*0014*/ 	.byte	0x04, 0x0f
        /*0016*/ 	.short	(.L_38 - .L_37)


	//   ....[0]....
	.align		4
.L_37:
        /*0018*/ 	.word	index@(vprintf)


	//----- nvinfo : EIATTR_MERCURY_ISA_VERSION
	.align		4
.L_38:
        /*001c*/ 	.byte	0x03, 0x5f
        /*001e*/ 	.short	0x0101


	//----- nvinfo : EIATTR_COOP_GROUP_MASK_REGIDS
	.align		4
        /*0020*/ 	.byte	0x04, 0x29
        /*0022*/ 	.short	(.L_40 - .L_39)


	//   ....[0]....
.L_39:
        /*0024*/ 	.word	0xffffffff


	//----- nvinfo : EIATTR_COOP_GROUP_INSTR_OFFSETS
	.align		4
.L_40:
        /*0028*/ 	.byte	0x04, 0x28
        /*002a*/ 	.short	(.L_42 - .L_41)


	//   ....[0]....
.L_41:
        /*002c*/ 	.word	0x00000090


	//----- nvinfo : EIATTR_VRC_CTA_INIT_COUNT
	.align		4
.L_42:
        /*0030*/ 	.byte	0x02, 0x4a
	.zero		1
	.zero		1


	//----- nvinfo : EIATTR_SYSCALL_OFFSETS
	.align		4
        /*0034*/ 	.byte	0x04, 0x46
        /*0036*/ 	.short	(.L_44 - .L_43)


	//   ....[0]....
.L_43:
        /*0038*/ 	.word	0x00000230


	//----- nvinfo : EIATTR_EXIT_INSTR_OFFSETS
	.align		4
.L_44:
        /*003c*/ 	.byte	0x04, 0x1c
        /*003e*/ 	.short	(.L_46 - .L_45)


	//   ....[0]....
.L_45:
        /*0040*/ 	.word	0x00000140


	//   ....[1]....
        /*0044*/ 	.word	0x00000240


	//----- nvinfo : EIATTR_CRS_STACK_SIZE
	.align		4
.L_46:
        /*0048*/ 	.byte	0x04, 0x1e
        /*004a*/ 	.short	(.L_48 - .L_47)
.L_47:
        /*004c*/ 	.word	0x00000000


	//----- nvinfo : EIATTR_SW_WAR
	.align		4
.L_48:
        /*0050*/ 	.byte	0x04, 0x36
        /*0052*/ 	.short	(.L_50 - .L_49)
.L_49:
        /*0054*/ 	.word	0x00000008
.L_50:


//--------------------- .nv.callgraph             --------------------------
	.section	.nv.callgraph,"",@"SHT_CUDA_CALLGRAPH"
	.align	4
	.sectionentsize	8
	.align		4
        /*0000*/ 	.word	0x00000000
	.align		4
        /*0004*/ 	.word	0xffffffff
	.align		4
        /*0008*/ 	.word	index@(_Z9block_sumv)
	.align		4
        /*000c*/ 	.word	index@(vprintf)
	.align		4
        /*0010*/ 	.word	0x00000000
	.align		4
        /*0014*/ 	.word	0xfffffffe
	.align		4
        /*0018*/ 	.word	0x00000000
	.align		4
        /*001c*/ 	.word	0xfffffffd
	.align		4
        /*0020*/ 	.word	0x00000000
	.align		4
        /*0024*/ 	.word	0xfffffffc


//--------------------- .nv.constant4             --------------------------
	.section	.nv.constant4,"a",@progbits
	.align	8
	.align		8
.nv.constant4:
        /*0000*/ 	.dword	vprintf
	.align		8
        /*0008*/ 	.dword	_ZN34_INTERNAL_90970d22_4_k_cu_e2c0e2094cuda3std3__45__cpo5beginE
	.align		8
        /*0010*/ 	.dword	_ZN34_INTERNAL_90970d22_4_k_cu_e2c0e2094cuda3std3__45__cpo3endE
	.align		8
        /*0018*/ 	.dword	_ZN34_INTERNAL_90970d22_4_k_cu_e2c0e2094cuda3std3__45__cpo6cbeginE
	.align		8
        /*0020*/ 	.dword	_ZN34_INTERNAL_90970d22_4_k_cu_e2c0e2094cuda3std3__45__cpo4cendE
	.align		8
        /*0028*/ 	.dword	_ZN34_INTERNAL_90970d22_4_k_cu_e2c0e2094cuda3std3__45__cpo6rbeginE
	.align		8
        /*0030*/ 	.dword	_ZN34_INTERNAL_90970d22_4_k_cu_e2c0e2094cuda3std3__45__cpo4rendE
	.align		8
        /*0038*/ 	.dword	_ZN34_INTERNAL_90970d22_4_k_cu_e2c0e2094cuda3std3__45__cpo7crbeginE
	.align		8
        /*0040*/ 	.dword	_ZN34_INTERNAL_90970d22_4_k_cu_e2c0e2094cuda3std3__45__cpo5crendE
	.align		8
        /*0048*/ 	.dword	_ZN34_INTERNAL_90970d22_4_k_cu_e2c0e2094cuda3std3__436_GLOBAL__N__90970d22_4_k_cu_e2c0e2096ignoreE
	.align		8
        /*0050*/ 	.dword	_ZN34_INTERNAL_90970d22_4_k_cu_e2c0e2094cuda3std3__419piecewise_constructE
	.align		8
        /*0058*/ 	.dword	_ZN34_INTERNAL_90970d22_4_k_cu_e2c0e2094cuda3std3__48in_placeE
	.align		8
        /*0060*/ 	.dword	_ZN34_INTERNAL_90970d22_4_k_cu_e2c0e2094cuda3std3__420unreachable_sentinelE
	.align		8
        /*0068*/ 	.dword	_ZN34_INTERNAL_90970d22_4_k_cu_e2c0e2094cuda3std6ranges3__45__cpo4swapE
	.align		8
        /*0070*/ 	.dword	_ZN34_INTERNAL_90970d22_4_k_cu_e2c0e2094cuda3std6ranges3__45__cpo9iter_moveE
	.align		8
        /*0078*/ 	.dword	_ZN34_INTERNAL_90970d22_4_k_cu_e2c0e2094cuda3std6ranges3__45__cpo5beginE
	.align		8
        /*0080*/ 	.dword	_ZN34_INTERNAL_90970d22_4_k_cu_e2c0e2094cuda3std6ranges3__45__cpo3endE
	.align		8
        /*0088*/ 	.dword	_ZN34_INTERNAL_90970d22_4_k_cu_e2c0e2094cuda3std6ranges3__45__cpo6cbeginE
	.align		8
        /*0090*/ 	.dword	_ZN34_INTERNAL_90970d22_4_k_cu_e2c0e2094cuda3std6ranges3__45__cpo4cendE
	.align		8
        /*0098*/ 	.dword	_ZN34_INTERNAL_90970d22_4_k_cu_e2c0e2094cuda3std6ranges3__45__cpo7advanceE
	.align		8
        /*00a0*/ 	.dword	_ZN34_INTERNAL_90970d22_4_k_cu_e2c0e2094cuda3std6ranges3__45__cpo9iter_swapE
	.align		8
        /*00a8*/ 	.dword	_ZN34_INTERNAL_90970d22_4_k_cu_e2c0e2094cuda3std6ranges3__45__cpo4nextE
	.align		8
        /*00b0*/ 	.dword	_ZN34_INTERNAL_90970d22_4_k_cu_e2c0e2094cuda3std6ranges3__45__cpo4prevE
	.align		8
        /*00b8*/ 	.dword	_ZN34_INTERNAL_90970d22_4_k_cu_e2c0e2094cuda3std6ranges3__45__cpo4dataE
	.align		8
        /*00c0*/ 	.dword	_ZN34_INTERNAL_90970d22_4_k_cu_e2c0e2094cuda3std6ranges3__45__cpo5cdataE
	.align		8
        /*00c8*/ 	.dword	_ZN34_INTERNAL_90970d22_4_k_cu_e2c0e2094cuda3std6ranges3__45__cpo4sizeE
	.align		8
        /*00d0*/ 	.dword	_ZN34_INTERNAL_90970d22_4_k_cu_e2c0e2094cuda3std6ranges3__45__cpo5ssizeE
	.align		8
        /*00d8*/ 	.dword	_ZN34_INTERNAL_90970d22_4_k_cu_e2c0e2094cuda3std6ranges3__45__cpo8distanceE
	.align		8
        /*00e0*/ 	.dword	_ZN34_INTERNAL_90970d22_4_k_cu_e2c0e2096thrust24THRUST_300001_SM_1000_NS6system6detail10sequential3seqE
	.align		8
        /*00e8*/ 	.dword	$str


//--------------------- .text._Z9block_sumv       --------------------------
	.section	.text._Z9block_sumv,"ax",@progbits
	.align	128
        .global         _Z9block_sumv
        .type           _Z9block_sumv,@function
        .size           _Z9block_sumv,(.L_x_2 - _Z9block_sumv)
        .other          _Z9block_sumv,@"STO_CUDA_ENTRY STV_DEFAULT"
_Z9block_sumv:
.text._Z9block_sumv:
[----:B------:R-:W0:Y:S01]  /*0000*/  LDC R1, c[0x0][0x37c] ;  /* 0x0000df00ff017b82 */ /* 0x000e220000000800 */
[----:B------:R-:W1:Y:S01]  /*0010*/  S2R R0, SR_LANEID ;  /* 0x0000000000007919 */ /* 0x000e620000000000 */
[----:B------:R-:W2:Y:S01]  /*0020*/  LDCU UR4, c[0x0][0x2f8] ;  /* 0x00005f00ff0477ac */ /* 0x000ea20008000800 */
[----:B0-----:R-:W-:Y:S01]  /*0030*/  VIADD R1, R1, 0xfffffff8 ;  /* 0xfffffff801017836 */ /* 0x001fe20000000000 */
[----:B------:R-:W0:Y:S01]  /*0040*/  S2R R4, SR_TID.X ;  /* 0x0000000000047919 */ /* 0x000e220000002100 */
[----:B------:R-:W3:Y:S03]  /*0050*/  LDCU UR5, c[0x0][0x2fc] ;  /* 0x00005f80ff0577ac */ /* 0x000ee60008000800 */
[----:B--2---:R-:W-:-:S05]  /*0060*/  IADD3 R6, P2, PT, R1, UR4, RZ ;  /* 0x0000000401067c10 */ /* 0x004fca000ff5e0ff */
[----:B---3--:R-:W-:Y:S01]  /*0070*/  IMAD.X R7, RZ, RZ, UR5, P2 ;  /* 0x00000005ff077e24 */ /* 0x008fe200090e06ff */
[----:B-1----:R-:W-:Y:S01]  /*0080*/  ISETP.NE.AND P0, PT, R0, RZ, PT ;  /* 0x000000ff0000720c */ /* 0x002fe20003f05270 */
[----:B0-----:R-:W0:Y:S01]  /*0090*/  REDUX.SUM.S32 UR6, R4 ;  /* 0x00000000040673c4 */ /* 0x001e22000000c200 */
[----:B------:R-:W-:-:S11]  /*00a0*/  ISETP.NE.AND P1, PT, R4, RZ, PT ;  /* 0x000000ff0400720c */ /* 0x000fd60003f25270 */
[----:B------:R-:W1:Y:S01]  /*00b0*/  @!P0 S2R R3, SR_CgaCtaId ;  /* 0x0000000000038919 */ /* 0x000e620000008800 */
[----:B------:R-:W-:Y:S02]  /*00c0*/  @!P0 MOV R2, 0x400 ;  /* 0x0000040000028802 */ /* 0x000fe40000000f00 */
[----:B------:R-:W-:-:S04]  /*00d0*/  @!P0 SHF.R.U32.HI R0, RZ, 0x3, R4 ;  /* 0x00000003ff008819 */ /* 0x000fc80000011604 */
[----:B------:R-:W-:Y:S02]  /*00e0*/  @!P0 LOP3.LUT R0, R0, 0x7c, RZ, 0xc0, !PT ;  /* 0x0000007c00008812 */ /* 0x000fe400078ec0ff */
[----:B-1----:R-:W-:-:S05]  /*00f0*/  @!P0 LEA R3, R3, R2, 0x18 ;  /* 0x0000000203038211 */ /* 0x002fca00078ec0ff */
[----:B------:R-:W-:Y:S02]  /*0100*/  @!P0 IMAD.IADD R3, R0, 0x1, R3 ;  /* 0x0000000100038824 */ /* 0x000fe400078e0203 */
[----:B0-----:R-:W-:-:S05]  /*0110*/  IMAD.U32 R0, RZ, RZ, UR6 ;  /* 0x00000006ff007e24 */ /* 0x001fca000f8e00ff */
[----:B------:R0:W-:Y:S01]  /*0120*/  @!P0 STS [R3+0x4], R0 ;  /* 0x0000040003008388 */ /* 0x0001e20000000800 */
[----:B------:R-:W-:Y:S06]  /*0130*/  BAR.SYNC.DEFER_BLOCKING 0x0 ;  /* 0x0000000000007b1d */ /* 0x000fec0000010000 */
[----:B------:R-:W-:Y:S05]  /*0140*/  @P1 EXIT ;  /* 0x000000000000194d */ /* 0x000fea0003800000 */
[----:B------:R-:W1:Y:S01]  /*0150*/  S2UR UR5, SR_CgaCtaId ;  /* 0x00000000000579c3 */ /* 0x000e620000008800 */
[----:B------:R-:W-:Y:S02]  /*0160*/  UMOV UR4, 0x400 ;  /* 0x0000040000047882 */ /* 0x000fe40000000000 */
[----:B-1----:R-:W-:-:S09]  /*0170*/  ULEA UR4, UR5, UR4, 0x18 ;  /* 0x0000000405047291 */ /* 0x002fd2000f8ec0ff */
[----:B0-----:R-:W0:Y:S04]  /*0180*/  LDS.64 R2, [UR4+0x8] ;  /* 0x00000804ff027984 */ /* 0x001e280008000a00 */
[----:B------:R-:W1:Y:S01]  /*0190*/  LDS R5, [UR4+0x10] ;  /* 0x00001004ff057984 */ /* 0x000e620008000800 */
[----:B------:R-:W2:Y:S02]  /*01a0*/  LDCU.64 UR4, c[0x4][0xe8] ;  /* 0x01001d00ff0477ac */ /* 0x000ea40008000a00 */
[----:B--2---:R-:W-:Y:S01]  /*01b0*/  IMAD.U32 R4, RZ, RZ, UR4 ;  /* 0x00000004ff047e24 */ /* 0x004fe2000f8e00ff */
[----:B0-----:R-:W-:Y:S02]  /*01c0*/  IADD3 R0, PT, PT, R3, R2, R0 ;  /* 0x0000000203007210 */ /* 0x001fe40007ffe000 */
[----:B------:R-:W-:-:S03]  /*01d0*/  MOV R2, 0x0 ;  /* 0x0000000000027802 */ /* 0x000fc60000000f00 */
[----:B-1----:R-:W-:Y:S02]  /*01e0*/  IMAD.IADD R0, R0, 0x1, R5 ;  /* 0x0000000100007824 */ /* 0x002fe400078e0205 */
[----:B------:R-:W-:Y:S01]  /*01f0*/  IMAD.U32 R5, RZ, RZ, UR5 ;  /* 0x00000005ff057e24 */ /* 0x000fe2000f8e00ff */
[----:B------:R-:W0:Y:S02]  /*0200*/  LDC.64 R2, c[0x4][R2] ;  /* 0x0100000002027b82 */ /* 0x000e240000000a00 */
[----:B------:R1:W-:Y:S04]  /*0210*/  STL [R1], R0 ;  /* 0x0000000001007387 */ /* 0x0003e80000100800 */
[----:B------:R-:W-:-:S07]  /*0220*/  LEPC R20, `(.L_x_0) ;  /* 0x000000001014794e */ /* 0x000fce0000000000 */
[----:B01----:R-:W-:Y:S05]  /*0230*/  CALL.ABS.NOINC R2 ;  /* 0x0000000002007343 */ /* 0x003fea0003c00000 */
.L_x_0:
[----:B------:R-:W-:Y:S05]  /*0240*/  EXIT ;  /* 0x000000000000794d */ /* 0x000fea0003800000 */
.L_x_1:
[----:B------:R-:W-:-:S00]  /*0250*/  BRA `(.L_x_1) ;  /* 0xfffffffc00fc7947 */ /* 0x000fc0000383ffff */
[----:B------:R-:W-:-:S00]  /*0260*/  NOP ;  /* 0x0000000000007918 */ /* 0x000fc00000000000 */
        /* <DEDUP_REMOVED lines=9> */
.L_x_2:


//--------------------- .nv.global.init           --------------------------
	.section	.nv.global.init,"aw",@progbits
.nv.global.init:
	.type		$str,@object
	.size		$str,(.L_28 - $str)
$str:
        /*0000*/ 	.byte	0x62, 0x6c, 0x6f, 0x63, 0x6b, 0x20, 0x73, 0x75, 0x6d, 0x20, 0x3d, 0x20, 0x25, 0x64, 0x0a, 0x00
.L_28:


//--------------------- .nv.shared._Z9block_sumv  --------------------------
	.section	.nv.shared._Z9block_sumv,"aw",@nobits
	.sectionflags	@""
	.align	4
.nv.shared._Z9block_sumv:
	.zero		1048


//--------------------- .nv.shared.reserved.0     --------------------------
	.section	.nv.shared.reserved.0,"aw",@nobits
	.weak		__nv_reservedSMEM_offset_0_alias
	.size		__nv_reservedSMEM_offset_0_alias, 0, 64
	.other		__nv_reservedSMEM_offset_0_alias,@"STO_CUDA_RESERVED_SHARED STV_DEFAULT"
__nv_reservedSMEM_offset_0_alias:
	.zero		0
	.zero		64


//--------------------- .nv.global                --------------------------
	.section	.nv.global,"aw",@nobits
.nv.global:
	.type		_ZN34_INTERNAL_90970d22_4_k_cu_e2c0e2094cuda3std3__48in_placeE,@object
	.size		_ZN34_INTERNAL_90970d22_4_k_cu_e2c0e2094cuda3std3__48in_placeE,(_ZN34_INTERNAL_90970d22_4_k_cu_e2c0e2094cuda3std6ranges3__45__cpo8distanceE - _ZN34_INTERNAL_90970d22_4_k_cu_e2c0e2094cuda3std3__48in_placeE)
_ZN34_INTERNAL_90970d22_4_k_cu_e2c0e2094cuda3std3__48in_placeE:
	.zero		1
	.type		_ZN34_INTERNAL_90970d22_4_k_cu_e2c0e2094cuda3std6ranges3__45__cpo8distanceE,@object
	.size		_ZN34_INTERNAL_90970d22_4_k_cu_e2c0e2094cuda3std6ranges3__45__cpo8distanceE,(_ZN34_INTERNAL_90970d22_4_k_cu_e2c0e2094cuda3std3__45__cpo6cbeginE - _ZN34_INTERNAL_90970d22_4_k_cu_e2c0e2094cuda3std6ranges3__45__cpo8distanceE)
_ZN34_INTERNAL_90970d22_4_k_cu_e2c0e2094cuda3std6ranges3__45__cpo8distanceE:
	.zero		1
	.type		_ZN34_INTERNAL_90970d22_4_k_cu_e2c0e2094cuda3std3__45__cpo6cbeginE,@object
	.size		_ZN34_INTERNAL_90970d22_4_k_cu_e2c0e2094cuda3std3__45__cpo6cbeginE,(_ZN34_INTERNAL_90970d22_4_k_cu_e2c0e2094cuda3std6ranges3__45__cpo7advanceE - _ZN34_INTERNAL_90970d22_4_k_cu_e2c0e2094cuda3std3__45__cpo6cbeginE)
_ZN34_INTERNAL_90970d22_4_k_cu_e2c0e2094cuda3std3__45__cpo6cbeginE:
	.zero		1
	.type		_ZN34_INTERNAL_90970d22_4_k_cu_e2c0e2094cuda3std6ranges3__45__cpo7advanceE,@object
	.size		_ZN34_INTERNAL_90970d22_4_k_cu_e2c0e2094cuda3std6ranges3__45__cpo7advanceE,(_ZN34_INTERNAL_90970d22_4_k_cu_e2c0e2094cuda3std3__45__cpo7crbeginE - _ZN34_INTERNAL_90970d22_4_k_cu_e2c0e2094cuda3std6ranges3__45__cpo7advanceE)
_ZN34_INTERNAL_90970d22_4_k_cu_e2c0e2094cuda3std6ranges3__45__cpo7advanceE:
	.zero		1
	.type		_ZN34_INTERNAL_90970d22_4_k_cu_e2c0e2094cuda3std3__45__cpo7crbeginE,@object
	.size		_ZN34_INTERNAL_90970d22_4_k_cu_e2c0e2094cuda3std3__45__cpo7crbeginE,(_ZN34_INTERNAL_90970d22_4_k_cu_e2c0e2094cuda3std6ranges3__45__cpo4dataE - _ZN34_INTERNAL_90970d22_4_k_cu_e2c0e2094cuda3std3__45__cpo7crbeginE)
_ZN34_INTERNAL_90970d22_4_k_cu_e2c0e2094cuda3std3__45__cpo7crbeginE:
	.zero		1
	.type		_ZN34_INTERNAL_90970d22_4_k_cu_e2c0e2094cuda3std6ranges3__45__cpo4dataE,@object
	.size		_ZN34_INTERNAL_90970d22_4_k_cu_e2c0e2094cuda3std6ranges3__45__cpo4dataE,(_ZN34_INTERNAL_90970d22_4_k_cu_e2c0e2094cuda3std6ranges3__45__cpo5beginE - _ZN34_INTERNAL_90970d22_4_k_cu_e2c0e2094cuda3std6ranges3__45__cpo4dataE)
_ZN34_INTERNAL_90970d22_4_k_cu_e2c0e2094cuda3std6ranges3__45__cpo4dataE:
	.zero		1
	.type		_ZN34_INTERNAL_90970d22_4_k_cu_e2c0e2094cuda3std6ranges3__45__cpo5beginE,@object
	.size		_ZN34_INTERNAL_90970d22_4_k_cu_e2c0e2094cuda3std6ranges3__45__cpo5beginE,(_ZN34_INTERNAL_90970d22_4_k_cu_e2c0e2094cuda3std3__436_GLOBAL__N__90970d22_4_k_cu_e2c0e2096ignoreE - _ZN34_INTERNAL_90970d22_4_k_cu_e2c0e2094cuda3std6ranges3__45__cpo5beginE)
_ZN34_INTERNAL_90970d22_4_k_cu_e2c0e2094cuda3std6ranges3__45__cpo5beginE:
	.zero		1
	.type		_ZN34_INTERNAL_90970d22_4_k_cu_e2c0e2094cuda3std3__436_GLOBAL__N__90970d22_4_k_cu_e2c0e2096ignoreE,@object
	.size		_ZN34_INTERNAL_90970d22_4_k_cu_e2c0e2094cuda3std3__436_GLOBAL__N__90970d22_4_k_cu_e2c0e2096ignoreE,(_ZN34_INTERNAL_90970d22_4_k_cu_e2c0e2094cuda3std6ranges3__45__cpo4sizeE - _ZN34_INTERNAL_90970d22_4_k_cu_e2c0e2094cuda3std3__436_GLOBAL__N__90970d22_4_k_cu_e2c0e2096ignoreE)
_ZN34_INTERNAL_90970d22_4_k_cu_e2c0e2094cuda3std3__436_GLOBAL__N__90970d22_4_k_cu_e2c0e2096ignoreE:
	.zero		1
	.type		_ZN34_INTERNAL_90970d22_4_k_cu_e2c0e2094cuda3std6ranges3__45__cpo4sizeE,@object
	.size		_ZN34_INTERNAL_90970d22_4_k_cu_e2c0e2094cuda3std6ranges3__45__cpo4sizeE,(_ZN34_INTERNAL_90970d22_4_k_cu_e2c0e2094cuda3std3__45__cpo5beginE - _ZN34_INTERNAL_90970d22_4_k_cu_e2c0e2094cuda3std6ranges3__45__cpo4sizeE)
_ZN34_INTERNAL_90970d22_4_k_cu_e2c0e2094cuda3std6ranges3__45__cpo4sizeE:
	.zero		1
	.type		_ZN34_INTERNAL_90970d22_4_k_cu_e2c0e2094cuda3std3__45__cpo5beginE,@object
	.size		_ZN34_INTERNAL_90970d22_4_k_cu_e2c0e2094cuda3std3__45__cpo5beginE,(_ZN34_INTERNAL_90970d22_4_k_cu_e2c0e2094cuda3std6ranges3__45__cpo6cbeginE - _ZN34_INTERNAL_90970d22_4_k_cu_e2c0e2094cuda3std3__45__cpo5beginE)
_ZN34_INTERNAL_90970d22_4_k_cu_e2c0e2094cuda3std3__45__cpo5beginE:
	.zero		1
	.type		_ZN34_INTERNAL_90970d22_4_k_cu_e2c0e2094cuda3std6ranges3__45__cpo6cbeginE,@object
	.size		_ZN34_INTERNAL_90970d22_4_k_cu_e2c0e2094cuda3std6ranges3__45__cpo6cbeginE,(_ZN34_INTERNAL_90970d22_4_k_cu_e2c0e2094cuda3std3__45__cpo6rbeginE - _ZN34_INTERNAL_90970d22_4_k_cu_e2c0e2094cuda3std6ranges3__45__cpo6cbeginE)
_ZN34_INTERNAL_90970d22_4_k_cu_e2c0e2094cuda3std6ranges3__45__cpo6cbeginE:
	.zero		1
	.type		_ZN34_INTERNAL_90970d22_4_k_cu_e2c0e2094cuda3std3__45__cpo6rbeginE,@object
	.size		_ZN34_INTERNAL_90970d22_4_k_cu_e2c0e2094cuda3std3__45__cpo6rbeginE,(_ZN34_INTERNAL_90970d22_4_k_cu_e2c0e2094cuda3std6ranges3__45__cpo4nextE - _ZN34_INTERNAL_90970d22_4_k_cu_e2c0e2094cuda3std3__45__cpo6rbeginE)
_ZN34_INTERNAL_90970d22_4_k_cu_e2c0e2094cuda3std3__45__cpo6rbeginE:
	.zero		1
	.type		_ZN34_INTERNAL_90970d22_4_k_cu_e2c0e2094cuda3std6ranges3__45__cpo4nextE,@object
	.size		_ZN34_INTERNAL_90970d22_4_k_cu_e2c0e2094cuda3std6ranges3__45__cpo4nextE,(_ZN34_INTERNAL_90970d22_4_k_cu_e2c0e2094cuda3std6ranges3__45__cpo4swapE - _ZN34_INTERNAL_90970d22_4_k_cu_e2c0e2094cuda3std6ranges3__45__cpo4nextE)
_ZN34_INTERNAL_90970d22_4_k_cu_e2c0e2094cuda3std6ranges3__45__cpo4nextE:
	.zero		1
	.type		_ZN34_INTERNAL_90970d22_4_k_cu_e2c0e2094cuda3std6ranges3__45__cpo4swapE,@object
	.size		_ZN34_INTERNAL_90970d22_4_k_cu_e2c0e2094cuda3std6ranges3__45__cpo4swapE,(_ZN34_INTERNAL_90970d22_4_k_cu_e2c0e2094cuda3std3__420unreachable_sentinelE - _ZN34_INTERNAL_90970d22_4_k_cu_e2c0e2094cuda3std6ranges3__45__cpo4swapE)
_ZN34_INTERNAL_90970d22_4_k_cu_e2c0e2094cuda3std6ranges3__45__cpo4swapE:
	.zero		1
	.type		_ZN34_INTERNAL_90970d22_4_k_cu_e2c0e2094cuda3std3__420unreachable_sentinelE,@object
	.size		_ZN34_INTERNAL_90970d22_4_k_cu_e2c0e2094cuda3std3__420unreachable_sentinelE,(_ZN34_INTERNAL_90970d22_4_k_cu_e2c0e2096thrust24THRUST_300001_SM_1000_NS6system6detail10sequential3seqE - _ZN34_INTERNAL_90970d22_4_k_cu_e2c0e2094cuda3std3__420unreachable_sentinelE)
_ZN34_INTERNAL_90970d22_4_k_cu_e2c0e2094cuda3std3__420unreachable_sentinelE:
	.zero		1
	.type		_ZN34_INTERNAL_90970d22_4_k_cu_e2c0e2096thrust24THRUST_300001_SM_1000_NS6system6detail10sequential3seqE,@object
	.size		_ZN34_INTERNAL_90970d22_4_k_cu_e2c0e2096thrust24THRUST_300001_SM_1000_NS6system6detail10sequential3seqE,(_ZN34_INTERNAL_90970d22_4_k_cu_e2c0e2094cuda3std3__45__cpo4cendE - _ZN34_INTERNAL_90970d22_4_k_cu_e2c0e2096thrust24THRUST_300001_SM_1000_NS6system6detail10sequential3seqE)
_ZN34_INTERNAL_90970d22_4_k_cu_e2c0e2096thrust24THRUST_300001_SM_1000_NS6system6detail10sequential3seqE:
	.zero		1
	.type		_ZN34_INTERNAL_90970d22_4_k_cu_e2c0e2094cuda3std3__45__cpo4cendE,@object
	.size		_ZN34_INTERNAL_90970d22_4_k_cu_e2c0e2094cuda3std3__45__cpo4cendE,(_ZN34_INTERNAL_90970d22_4_k_cu_e2c0e2094cuda3std6ranges3__45__cpo9iter_swapE - _ZN34_INTERNAL_90970d22_4_k_cu_e2c0e2094cuda3std3__45__cpo4cendE)
_ZN34_INTERNAL_90970d22_4_k_cu_e2c0e2094cuda3std3__45__cpo4cendE:
	.zero		1
	.type		_ZN34_INTERNAL_90970d22_4_k_cu_e2c0e2094cuda3std6ranges3__45__cpo9iter_swapE,@object
	.size		_ZN34_INTERNAL_90970d22_4_k_cu_e2c0e2094cuda3std6ranges3__45__cpo9iter_swapE,(_ZN34_INTERNAL_90970d22_4_k_cu_e2c0e2094cuda3std3__45__cpo5crendE - _ZN34_INTERNAL_90970d22_4_k_cu_e2c0e2094cuda3std6ranges3__45__cpo9iter_swapE)
_ZN34_INTERNAL_90970d22_4_k_cu_e2c0e2094cuda3std6ranges3__45__cpo9iter_swapE:
	.zero		1
	.type		_ZN34_INTERNAL_90970d22_4_k_cu_e2c0e2094cuda3std3__45__cpo5crendE,@object
	.size		_ZN34_INTERNAL_90970d22_4_k_cu_e2c0e2094cuda3std3__45__cpo5crendE,(_ZN34_INTERNAL_90970d22_4_k_cu_e2c0e2094cuda3std6ranges3__45__cpo5cdataE - _ZN34_INTERNAL_90970d22_4_k_cu_e2c0e2094cuda3std3__45__cpo5crendE)
_ZN34_INTERNAL_90970d22_4_k_cu_e2c0e2094cuda3std3__45__cpo5crendE:
	.zero		1
	.type		_ZN34_INTERNAL_90970d22_4_k_cu_e2c0e2094cuda3std6ranges3__45__cpo5cdataE,@object
	.size		_ZN34_INTERNAL_90970d22_4_k_cu_e2c0e2094cuda3std6ranges3__45__cpo5cdataE,(_ZN34_INTERNAL_90970d22_4_k_cu_e2c0e2094cuda3std6ranges3__45__cpo3endE - _ZN34_INTERNAL_90970d22_4_k_cu_e2c0e2094cuda3std6ranges3__45__cpo5cdataE)
_ZN34_INTERNAL_90970d22_4_k_cu_e2c0e2094cuda3std6ranges3__45__cpo5cdataE:
	.zero		1
	.type		_ZN34_INTERNAL_90970d22_4_k_cu_e2c0e2094cuda3std6ranges3__45__cpo3endE,@object
	.size		_ZN34_INTERNAL_90970d22_4_k_cu_e2c0e2094cuda3std6ranges3__45__cpo3endE,(_ZN34_INTERNAL_90970d22_4_k_cu_e2c0e2094cuda3std3__419piecewise_constructE - _ZN34_INTERNAL_90970d22_4_k_cu_e2c0e2094cuda3std6ranges3__45__cpo3endE)
_ZN34_INTERNAL_90970d22_4_k_cu_e2c0e2094cuda3std6ranges3__45__cpo3endE:
	.zero		1
	.type		_ZN34_INTERNAL_90970d22_4_k_cu_e2c0e2094cuda3std3__419piecewise_constructE,@object
	.size		_ZN34_INTERNAL_90970d22_4_k_cu_e2c0e2094cuda3std3__419piecewise_constructE,(_ZN34_INTERNAL_90970d22_4_k_cu_e2c0e2094cuda3std6ranges3__45__cpo5ssizeE - _ZN34_INTERNAL_90970d22_4_k_cu_e2c0e2094cuda3std3__419piecewise_constructE)
_ZN34_INTERNAL_90970d22_4_k_cu_e2c0e2094cuda3std3__419piecewise_constructE:
	.zero		1
	.type		_ZN34_INTERNAL_90970d22_4_k_cu_e2c0e2094cuda3std6ranges3__45__cpo5ssizeE,@object
	.size		_ZN34_INTERNAL_90970d22_4_k_cu_e2c0e2094cuda3std6ranges3__45__cpo5ssizeE,(_ZN34_INTERNAL_90970d22_4_k_cu_e2c0e2094cuda3std3__45__cpo3endE - _ZN34_INTERNAL_90970d22_4_k_cu_e2c0e2094cuda3std6ranges3__45__cpo5ssizeE)
_ZN34_INTERNAL_90970d22_4_k_cu_e2c0e2094cuda3std6ranges3__45__cpo5ssizeE:
	.zero		1
	.type		_ZN34_INTERNAL_90970d22_4_k_cu_e2c0e2094cuda3std3__45__cpo3endE,@object
	.size		_ZN34_INTERNAL_90970d22_4_k_cu_e2c0e2094cuda3std3__45__cpo3endE,(_ZN34_INTERNAL_90970d22_4_k_cu_e2c0e2094cuda3std6ranges3__45__cpo4cendE - _ZN34_INTERNAL_90970d22_4_k_cu_e2c0e2094cuda3std3__45__cpo3endE)
_ZN34_INTERNAL_90970d22_4_k_cu_e2c0e2094cuda3std3__45__cpo3endE:
	.zero		1
	.type		_ZN34_INTERNAL_90970d22_4_k_cu_e2c0e2094cuda3std6ranges3__45__cpo4cendE,@object
	.size		_ZN34_INTERNAL_90970d22_4_k_cu_e2c0e2094cuda3std6ranges3__45__cpo4cendE,(_ZN34_INTERNAL_90970d22_4_k_cu_e2c0e2094cuda3std3__45__cpo4rendE - _ZN34_INTERNAL_90970d22_4_k_cu_e2c0e2094cuda3std6ranges3__45__cpo4cendE)
_ZN34_INTERNAL_90970d22_4_k_cu_e2c0e2094cuda3std6ranges3__45__cpo4cendE:
	.zero		1
	.type		_ZN34_INTERNAL_90970d22_4_k_cu_e2c0e2094cuda3std3__45__cpo4rendE,@object
	.size		_ZN34_INTERNAL_90970d22_4_k_cu_e2c0e2094cuda3std3__45__cpo4rendE,(_ZN34_INTERNAL_90970d22_4_k_cu_e2c0e2094cuda3std6ranges3__45__cpo4prevE - _ZN34_INTERNAL_90970d22_4_k_cu_e2c0e2094cuda3std3__45__cpo4rendE)
_ZN34_INTERNAL_90970d22_4_k_cu_e2c0e2094cuda3std3__45__cpo4rendE:
	.zero		1
	.type		_ZN34_INTERNAL_90970d22_4_k_cu_e2c0e2094cuda3std6ranges3__45__cpo4prevE,@object
	.size		_ZN34_INTERNAL_90970d22_4_k_cu_e2c0e2094cuda3std6ranges3__45__cpo4prevE,(_ZN34_INTERNAL_90970d22_4_k_cu_e2c0e2094cuda3std6ranges3__45__cpo9iter_moveE - _ZN34_INTERNAL_90970d22_4_k_cu_e2c0e2094cuda3std6ranges3__45__cpo4prevE)
_ZN34_INTERNAL_90970d22_4_k_cu_e2c0e2094cuda3std6ranges3__45__cpo4prevE:
	.zero		1
	.type		_ZN34_INTERNAL_90970d22_4_k_cu_e2c0e2094cuda3std6ranges3__45__cpo9iter_moveE,@object
	.size		_ZN34_INTERNAL_90970d22_4_k_cu_e2c0e2094cuda3std6ranges3__45__cpo9iter_moveE,(.L_13 - _ZN34_INTERNAL_90970d22_4_k_cu_e2c0e2094cuda3std6ranges3__45__cpo9iter_moveE)
_ZN34_INTERNAL_90970d22_4_k_cu_e2c0e2094cuda3std6ranges3__45__cpo9iter_moveE:
	.zero		1
.L_13:


//--------------------- .nv.constant0._Z9block_sumv --------------------------
	.section	.nv.constant0._Z9block_sumv,"a",@progbits
	.sectionflags	@""
	.align	4
.nv.constant0._Z9block_sumv:
	.zero		896


//--------------------- SYMBOLS --------------------------

	.type		.nv.reservedSmem.offset0,@object
	.size		.nv.reservedSmem.offset0,0x4
	.type		.nv.reservedSmem.cap,@object
	.size		.nv.reservedSmem.cap,0x4
	.type		vprintf,@function
